//
// Generated by NVIDIA NVVM Compiler
//
// Compiler Build ID: CL-36424714
// Cuda compilation tools, release 13.0, V13.0.88
// Based on NVVM 20.0.0
//

.version 9.0
.target sm_100
.address_size 64

	// .globl	_Z6squarePfS_
.extern .func  (.param .b32 func_retval0) vprintf
(
	.param .b64 vprintf_param_0,
	.param .b64 vprintf_param_1
)
;
.global .align 1 .b8 $str[7] = {10, 37, 100, 32, 37, 102};

.visible .entry _Z6squarePfS_(
	.param .u64 .ptr .align 1 _Z6squarePfS__param_0,
	.param .u64 .ptr .align 1 _Z6squarePfS__param_1
)
{
	.local .align 16 .b8 	__local_depot0[16];
	.reg .b64 	%SP;
	.reg .b64 	%SPL;
	.reg .b32 	%r<7>;
	.reg .b32 	%f<4>;
	.reg .b64 	%rd<12>;
	.reg .b64 	%fd<2>;

	mov.u64 	%SPL, __local_depot0;
	cvta.local.u64 	%SP, %SPL;
	ld.param.u64 	%rd1, [_Z6squarePfS__param_0];
	ld.param.u64 	%rd2, [_Z6squarePfS__param_1];
	cvta.to.global.u64 	%rd3, %rd2;
	cvta.to.global.u64 	%rd4, %rd1;
	add.u64 	%rd5, %SP, 0;
	add.u64 	%rd6, %SPL, 0;
	mov.u32 	%r1, %ctaid.x;
	shl.b32 	%r2, %r1, 1;
	mov.u32 	%r3, %tid.x;
	add.s32 	%r4, %r2, %r3;
	mul.wide.s32 	%rd7, %r4, 4;
	add.s64 	%rd8, %rd4, %rd7;
	ld.global.f32 	%f1, [%rd8];
	mul.f32 	%f2, %f1, %f1;
	add.s64 	%rd9, %rd3, %rd7;
	st.global.f32 	[%rd9], %f2;
	ld.global.f32 	%f3, [%rd8];
	cvt.f64.f32 	%fd1, %f3;
	st.local.u32 	[%rd6], %r4;
	st.local.f64 	[%rd6+8], %fd1;
	mov.u64 	%rd10, $str;
	cvta.global.u64 	%rd11, %rd10;
	{ // callseq 0, 0
	.param .b64 param0;
	st.param.b64 	[param0], %rd11;
	.param .b64 param1;
	st.param.b64 	[param1], %rd5;
	.param .b32 retval0;
	call.uni (retval0), 
	vprintf, 
	(
	param0, 
	param1
	);
	ld.param.b32 	%r5, [retval0];
	} // callseq 0
	ret;

}


// ===== COMPILED SASS (sm_100) =====

	.target	sm_100

	.elftype	@"ET_EXEC"


//--------------------- .note.nv.tkinfo           --------------------------
	.section	.note.nv.tkinfo,"",@"SHT_NOTE"
	.sectionflags	@"SHF_NOTE_NV_TKINFO"
	.tkinfo
        /*0018*/ 	.word	0x00000002
        /*0030*/ 	.string	""
        /*0030*/ 	.string	"ptxas"
        /*0030*/ 	.string	"Cuda compilation tools, release 13.0, V13.0.88"
        /*0030*/ 	.string	"Build cuda_13.0.r13.0/compiler.36424714_0"
        /*0030*/ 	.string	"-arch sm_100 -m 64 "



//--------------------- .note.nv.cuinfo           --------------------------
	.section	.note.nv.cuinfo,"",@"SHT_NOTE"
	.sectionflags	@"SHF_NOTE_NV_CUINFO"
        /*0018*/ 	.short	0x0002
        /*001a*/ 	.short	0x0064
        /*001c*/ 	.short	0x0082
	.zero		2


//--------------------- .nv.info                  --------------------------
	.section	.nv.info,"",@"SHT_CUDA_INFO"
	.align	4


	//----- nvinfo : EIATTR_REGCOUNT
	.align		4
        /*0000*/ 	.byte	0x04, 0x2f
        /*0002*/ 	.short	(.L_2 - .L_1)
	.align		4
.L_1:
        /*0004*/ 	.word	index@(_Z6squarePfS_)
        /*0008*/ 	.word	0x00000018


	//----- nvinfo : EIATTR_FRAME_SIZE
	.align		4
.L_2:
        /*000c*/ 	.byte	0x04, 0x11
        /*000e*/ 	.short	(.L_4 - .L_3)
	.align		4
.L_3:
        /*0010*/ 	.word	index@(_Z6squarePfS_)
        /*0014*/ 	.word	0x00000010


	//----- nvinfo : EIATTR_MIN_STACK_SIZE
	.align		4
.L_4:
        /*0018*/ 	.byte	0x04, 0x12
        /*001a*/ 	.short	(.L_6 - .L_5)
	.align		4
.L_5:
        /*001c*/ 	.word	index@(_Z6squarePfS_)
        /*0020*/ 	.word	0x00000010
.L_6:


//--------------------- .nv.compat                --------------------------
	.section	.nv.compat,"",@"SHT_CUDA_COMPAT_INFO"
	.align	4
        /*0000*/ 	.byte	0x02, 0x09, 0x00, 0x00, 0x02, 0x02, 0x01, 0x00, 0x02, 0x05, 0x05, 0x00, 0x03, 0x07, 0x01, 0x01
        /*0010*/ 	.byte	0x02, 0x03, 0x00, 0x00, 0x02, 0x06, 0x01, 0x00, 0x04, 0x0b, 0x08, 0x00, 0x09, 0x00, 0x00, 0x00
        /*0020*/ 	.byte	0x00, 0x00, 0x00, 0x00


//--------------------- .nv.info._Z6squarePfS_    --------------------------
	.section	.nv.info._Z6squarePfS_,"",@"SHT_CUDA_INFO"
	.sectionflags	@""
	.align	4


	//----- nvinfo : EIATTR_CUDA_API_VERSION
	.align		4
        /*0000*/ 	.byte	0x04, 0x37
        /*0002*/ 	.short	(.L_8 - .L_7)
.L_7:
        /*0004*/ 	.word	0x00000082


	//----- nvinfo : EIATTR_KPARAM_INFO
	.align		4
.L_8:
        /*0008*/ 	.byte	0x04, 0x17
        /*000a*/ 	.short	(.L_10 - .L_9)
.L_9:
        /*000c*/ 	.word	0x00000000
        /*0010*/ 	.short	0x0001
        /*0012*/ 	.short	0x0008
        /*0014*/ 	.byte	0x00, 0xf5, 0x21, 0x00


	//----- nvinfo : EIATTR_KPARAM_INFO
	.align		4
.L_10:
        /*0018*/ 	.byte	0x04, 0x17
        /*001a*/ 	.short	(.L_12 - .L_11)
.L_11:
        /*001c*/ 	.word	0x00000000
        /*0020*/ 	.short	0x0000
        /*0022*/ 	.short	0x0000
        /*0024*/ 	.byte	0x00, 0xf5, 0x21, 0x00


	//----- nvinfo : EIATTR_SPARSE_MMA_MASK
	.align		4
.L_12:
        /*0028*/ 	.byte	0x03, 0x50
        /*002a*/ 	.short	0x0000


	//----- nvinfo : EIATTR_MAXREG_COUNT
	.align		4
        /*002c*/ 	.byte	0x03, 0x1b
        /*002e*/ 	.short	0x00ff


	//----- nvinfo : EIATTR_EXTERNS
	.align		4
        /*0030*/ 	.byte	0x04, 0x0f
        /*0032*/ 	.short	(.L_14 - .L_13)


	//   ....[0]....
	.align		4
.L_13:
        /*0034*/ 	.word	index@(vprintf)


	//----- nvinfo : EIATTR_MERCURY_ISA_VERSION
	.align		4
.L_14:
        /*0038*/ 	.byte	0x03, 0x5f
        /*003a*/ 	.short	0x0101


	//----- nvinfo : EIATTR_VRC_CTA_INIT_COUNT
	.align		4
        /*003c*/ 	.byte	0x02, 0x4a
	.zero		1
	.zero		1


	//----- nvinfo : EIATTR_SYSCALL_OFFSETS
	.align		4
        /*0040*/ 	.byte	0x04, 0x46
        /*0042*/ 	.short	(.L_16 - .L_15)


	//   ....[0]....
.L_15:
        /*0044*/ 	.word	0x000001b0


	//----- nvinfo : EIATTR_EXIT_INSTR_OFFSETS
	.align		4
.L_16:
        /*0048*/ 	.byte	0x04, 0x1c
        /*004a*/ 	.short	(.L_18 - .L_17)


	//   ....[0]....
.L_17:
        /*004c*/ 	.word	0x000001c0


	//----- nvinfo : EIATTR_CBANK_PARAM_SIZE
	.align		4
.L_18:
        /*0050*/ 	.byte	0x03, 0x19
        /*0052*/ 	.short	0x0010


	//----- nvinfo : EIATTR_PARAM_CBANK
	.align		4
        /*0054*/ 	.byte	0x04, 0x0a
        /*0056*/ 	.short	(.L_20 - .L_19)
	.align		4
.L_19:
        /*0058*/ 	.word	index@(.nv.constant0._Z6squarePfS_)
        /*005c*/ 	.short	0x0380
        /*005e*/ 	.short	0x0010


	//----- nvinfo : EIATTR_SW_WAR
	.align		4
.L_20:
        /*0060*/ 	.byte	0x04, 0x36
        /*0062*/ 	.short	(.L_22 - .L_21)
.L_21:
        /*0064*/ 	.word	0x00000008
.L_22:


//--------------------- .nv.callgraph             --------------------------
	.section	.nv.callgraph,"",@"SHT_CUDA_CALLGRAPH"
	.align	4
	.sectionentsize	8
	.align		4
        /*0000*/ 	.word	0x00000000
	.align		4
        /*0004*/ 	.word	0xffffffff
	.align		4
        /*0008*/ 	.word	index@(_Z6squarePfS_)
	.align		4
        /*000c*/ 	.word	index@(vprintf)
	.align		4
        /*0010*/ 	.word	0x00000000
	.align		4
        /*0014*/ 	.word	0xfffffffe
	.align		4
        /*0018*/ 	.word	0x00000000
	.align		4
        /*001c*/ 	.word	0xfffffffd
	.align		4
        /*0020*/ 	.word	0x00000000
	.align		4
        /*0024*/ 	.word	0xfffffffc


//--------------------- .nv.constant4             --------------------------
	.section	.nv.constant4,"a",@progbits
	.align	8
	.align		8
.nv.constant4:
        /*0000*/ 	.dword	vprintf
	.align		8
        /*0008*/ 	.dword	$str


//--------------------- .text._Z6squarePfS_       --------------------------
	.section	.text._Z6squarePfS_,"ax",@progbits
	.align	128
        .global         _Z6squarePfS_
        .type           _Z6squarePfS_,@function
        .size           _Z6squarePfS_,(.L_x_2 - _Z6squarePfS_)
        .other          _Z6squarePfS_,@"STO_CUDA_ENTRY STV_DEFAULT"
_Z6squarePfS_:
.text._Z6squarePfS_:
[----:B------:R-:W0:Y:S01]  /*0000*/  LDC R1, c[0x0][0x37c] ;  /* 0x0000df00ff017b82 */ /* 0x000e220000000800 */
[----:B------:R-:W1:Y:S07]  /*0010*/  S2R R0, SR_CTAID.X ;  /* 0x0000000000007919 */ /* 0x000e6e0000002500 */
[----:B------:R-:W2:Y:S01]  /*0020*/  LDC.64 R2, c[0x0][0x380] ;  /* 0x0000e000ff027b82 */ /* 0x000ea20000000a00 */
[----:B------:R-:W3:Y:S01]  /*0030*/  LDCU.64 UR4, c[0x0][0x358] ;  /* 0x00006b00ff0477ac */ /* 0x000ee20008000a00 */
[----:B0-----:R-:W-:Y:S01]  /*0040*/  IADD3 R1, PT, PT, R1, -0x10, RZ ;  /* 0xfffffff001017810 */ /* 0x001fe20007ffe0ff */
[----:B------:R-:W1:Y:S01]  /*0050*/  S2R R5, SR_TID.X ;  /* 0x0000000000057919 */ /* 0x000e620000002100 */
[----:B------:R-:W0:Y:S04]  /*0060*/  LDCU.64 UR6, c[0x4][0x8] ;  /* 0x01000100ff0677ac */ /* 0x000e280008000a00 */
[----:B------:R-:W4:Y:S01]  /*0070*/  LDC.64 R8, c[0x0][0x388] ;  /* 0x0000e200ff087b82 */ /* 0x000f220000000a00 */
[----:B-1----:R-:W-:-:S05]  /*0080*/  LEA R0, R0, R5, 0x1 ;  /* 0x0000000500007211 */ /* 0x002fca00078e08ff */
[----:B--2---:R-:W-:-:S05]  /*0090*/  IMAD.WIDE R2, R0, 0x4, R2 ;  /* 0x0000000400027825 */ /* 0x004fca00078e0202 */
[----:B---3--:R-:W2:Y:S01]  /*00a0*/  LDG.E R4, desc[UR4][R2.64] ;  /* 0x0000000402047981 */ /* 0x008ea2000c1e1900 */
[----:B----4-:R-:W-:-:S04]  /*00b0*/  IMAD.WIDE R8, R0, 0x4, R8 ;  /* 0x0000000400087825 */ /* 0x010fc800078e0208 */
[----:B--2---:R-:W-:-:S05]  /*00c0*/  FMUL R4, R4, R4 ;  /* 0x0000000404047220 */ /* 0x004fca0000400000 */
[----:B------:R1:W-:Y:S04]  /*00d0*/  STG.E desc[UR4][R8.64], R4 ;  /* 0x0000000408007986 */ /* 0x0003e8000c101904 */
[----:B------:R-:W2:Y:S01]  /*00e0*/  LDG.E R7, desc[UR4][R2.64] ;  /* 0x0000000402077981 */ /* 0x000ea2000c1e1900 */
[----:B------:R-:W-:Y:S01]  /*00f0*/  MOV R12, 0x0 ;  /* 0x00000000000c7802 */ /* 0x000fe20000000f00 */
[----:B------:R-:W3:Y:S01]  /*0100*/  LDCU UR4, c[0x0][0x2f8] ;  /* 0x00005f00ff0477ac */ /* 0x000ee20008000800 */
[----:B0-----:R-:W-:Y:S01]  /*0110*/  MOV R5, UR7 ;  /* 0x0000000700057c02 */ /* 0x001fe20008000f00 */
[----:B------:R0:W-:Y:S01]  /*0120*/  STL [R1], R0 ;  /* 0x0000000001007387 */ /* 0x0001e20000100800 */
[----:B------:R-:W4:Y:S02]  /*0130*/  LDCU UR5, c[0x0][0x2fc] ;  /* 0x00005f80ff0577ac */ /* 0x000f240008000800 */
[----:B------:R-:W0:Y:S01]  /*0140*/  LDC.64 R12, c[0x4][R12] ;  /* 0x010000000c0c7b82 */ /* 0x000e220000000a00 */
[----:B-1----:R-:W-:Y:S01]  /*0150*/  IMAD.U32 R4, RZ, RZ, UR6 ;  /* 0x00000006ff047e24 */ /* 0x002fe2000f8e00ff */
[----:B---3--:R-:W-:Y:S01]  /*0160*/  IADD3 R6, P0, PT, R1, UR4, RZ ;  /* 0x0000000401067c10 */ /* 0x008fe2000ff1e0ff */
[----:B--2---:R4:W1:Y:S04]  /*0170*/  F2F.F64.F32 R10, R7 ;  /* 0x00000007000a7310 */ /* 0x0048680000201800 */
[----:B----4-:R-:W-:Y:S01]  /*0180*/  IMAD.X R7, RZ, RZ, UR5, P0 ;  /* 0x00000005ff077e24 */ /* 0x010fe200080e06ff */
[----:B01----:R1:W-:Y:S07]  /*0190*/  STL.64 [R1+0x8], R10 ;  /* 0x0000080a01007387 */ /* 0x0033ee0000100a00 */
[----:B------:R-:W-:-:S07]  /*01a0*/  LEPC R20, `(.L_x_0) ;  /* 0x000000001014794e */ /* 0x000fce0000000000 */
[----:B-1----:R-:W-:Y:S05]  /*01b0*/  CALL.ABS.NOINC R12 ;  /* 0x000000000c007343 */ /* 0x002fea0003c00000 */
.L_x_0:
[----:B------:R-:W-:Y:S05]  /*01c0*/  EXIT ;  /* 0x000000000000794d */ /* 0x000fea0003800000 */
.L_x_1:
[----:B------:R-:W-:-:S00]  /*01d0*/  BRA `(.L_x_1) ;  /* 0xfffffffc00fc7947 */ /* 0x000fc0000383ffff */
[----:B------:R-:W-:-:S00]  /*01e0*/  NOP ;  /* 0x0000000000007918 */ /* 0x000fc00000000000 */
        /* <DEDUP_REMOVED lines=9> */
.L_x_2:


//--------------------- .nv.global.init           --------------------------
	.section	.nv.global.init,"aw",@progbits
.nv.global.init:
	.type		$str,@object
	.size		$str,(.L_0 - $str)
$str:
        /*0000*/ 	.byte	0x0a, 0x25, 0x64, 0x20, 0x25, 0x66, 0x00
.L_0:


//--------------------- .nv.shared.reserved.0     --------------------------
	.section	.nv.shared.reserved.0,"aw",@nobits
	.weak		__nv_reservedSMEM_offset_0_alias
	.size		__nv_reservedSMEM_offset_0_alias, 0, 64
	.other		__nv_reservedSMEM_offset_0_alias,@"STO_CUDA_RESERVED_SHARED STV_DEFAULT"
__nv_reservedSMEM_offset_0_alias:
	.zero		0
	.zero		64


//--------------------- .nv.constant0._Z6squarePfS_ --------------------------
	.section	.nv.constant0._Z6squarePfS_,"a",@progbits
	.sectionflags	@""
	.align	4
.nv.constant0._Z6squarePfS_:
	.zero		912


//--------------------- SYMBOLS --------------------------

	.type		.nv.reservedSmem.offset0,@object
	.size		.nv.reservedSmem.offset0,0x4
	.type		vprintf,@function
